//
// Generated by NVIDIA NVVM Compiler
//
// Compiler Build ID: CL-36424714
// Cuda compilation tools, release 13.0, V13.0.88
// Based on NVVM 20.0.0
//

.version 9.0
.target sm_100
.address_size 64

	// .globl	_Z27simulate_computation_kernelPfii

.visible .entry _Z27simulate_computation_kernelPfii(
	.param .u64 .ptr .align 1 _Z27simulate_computation_kernelPfii_param_0,
	.param .u32 _Z27simulate_computation_kernelPfii_param_1,
	.param .u32 _Z27simulate_computation_kernelPfii_param_2
)
{
	.reg .pred 	%p<7>;
	.reg .b32 	%r<17>;
	.reg .b32 	%f<18>;
	.reg .b64 	%rd<5>;

	ld.param.u64 	%rd2, [_Z27simulate_computation_kernelPfii_param_0];
	ld.param.u32 	%r10, [_Z27simulate_computation_kernelPfii_param_1];
	ld.param.u32 	%r9, [_Z27simulate_computation_kernelPfii_param_2];
	mov.u32 	%r11, %ctaid.x;
	mov.u32 	%r12, %ntid.x;
	mov.u32 	%r13, %tid.x;
	mad.lo.s32 	%r1, %r11, %r12, %r13;
	setp.ge.s32 	%p1, %r1, %r10;
	@%p1 bra 	$L__BB0_9;
	cvta.to.global.u64 	%rd3, %rd2;
	mul.wide.s32 	%rd4, %r1, 4;
	add.s64 	%rd1, %rd3, %rd4;
	ld.global.f32 	%f17, [%rd1];
	setp.lt.s32 	%p2, %r9, 1;
	@%p2 bra 	$L__BB0_8;
	and.b32  	%r2, %r9, 3;
	setp.lt.u32 	%p3, %r9, 4;
	@%p3 bra 	$L__BB0_5;
	and.b32  	%r14, %r9, 2147483644;
	neg.s32 	%r15, %r14;
$L__BB0_4:
	fma.rn.f32 	%f10, %f17, 0f3F8147AE, 0f3C23D70A;
	fma.rn.f32 	%f11, %f10, 0f3F8147AE, 0f3C23D70A;
	fma.rn.f32 	%f12, %f11, 0f3F8147AE, 0f3C23D70A;
	fma.rn.f32 	%f17, %f12, 0f3F8147AE, 0f3C23D70A;
	add.s32 	%r15, %r15, 4;
	setp.ne.s32 	%p4, %r15, 0;
	@%p4 bra 	$L__BB0_4;
$L__BB0_5:
	setp.eq.s32 	%p5, %r2, 0;
	@%p5 bra 	$L__BB0_8;
	neg.s32 	%r16, %r2;
$L__BB0_7:
	.pragma "nounroll";
	fma.rn.f32 	%f17, %f17, 0f3F8147AE, 0f3C23D70A;
	add.s32 	%r16, %r16, 1;
	setp.ne.s32 	%p6, %r16, 0;
	@%p6 bra 	$L__BB0_7;
$L__BB0_8:
	st.global.f32 	[%rd1], %f17;
$L__BB0_9:
	ret;

}


// ===== COMPILED SASS (sm_100) =====

	.target	sm_100

	.elftype	@"ET_EXEC"


//--------------------- .note.nv.tkinfo           --------------------------
	.section	.note.nv.tkinfo,"",@"SHT_NOTE"
	.sectionflags	@"SHF_NOTE_NV_TKINFO"
	.tkinfo
        /*0018*/ 	.word	0x00000002
        /*0030*/ 	.string	""
        /*0030*/ 	.string	"ptxas"
        /*0030*/ 	.string	"Cuda compilation tools, release 13.0, V13.0.88"
        /*0030*/ 	.string	"Build cuda_13.0.r13.0/compiler.36424714_0"
        /*0030*/ 	.string	"-arch sm_100 -m 64 "



//--------------------- .note.nv.cuinfo           --------------------------
	.section	.note.nv.cuinfo,"",@"SHT_NOTE"
	.sectionflags	@"SHF_NOTE_NV_CUINFO"
        /*0018*/ 	.short	0x0002
        /*001a*/ 	.short	0x0064
        /*001c*/ 	.short	0x0082
	.zero		2


//--------------------- .nv.info                  --------------------------
	.section	.nv.info,"",@"SHT_CUDA_INFO"
	.align	4


	//----- nvinfo : EIATTR_REGCOUNT
	.align		4
        /*0000*/ 	.byte	0x04, 0x2f
        /*0002*/ 	.short	(.L_1 - .L_0)
	.align		4
.L_0:
        /*0004*/ 	.word	index@(_Z27simulate_computation_kernelPfii)
        /*0008*/ 	.word	0x00000008


	//----- nvinfo : EIATTR_FRAME_SIZE
	.align		4
.L_1:
        /*000c*/ 	.byte	0x04, 0x11
        /*000e*/ 	.short	(.L_3 - .L_2)
	.align		4
.L_2:
        /*0010*/ 	.word	index@(_Z27simulate_computation_kernelPfii)
        /*0014*/ 	.word	0x00000000


	//----- nvinfo : EIATTR_MIN_STACK_SIZE
	.align		4
.L_3:
        /*0018*/ 	.byte	0x04, 0x12
        /*001a*/ 	.short	(.L_5 - .L_4)
	.align		4
.L_4:
        /*001c*/ 	.word	index@(_Z27simulate_computation_kernelPfii)
        /*0020*/ 	.word	0x00000000
.L_5:


//--------------------- .nv.compat                --------------------------
	.section	.nv.compat,"",@"SHT_CUDA_COMPAT_INFO"
	.align	4
        /*0000*/ 	.byte	0x02, 0x09, 0x00, 0x00, 0x02, 0x02, 0x01, 0x00, 0x02, 0x05, 0x05, 0x00, 0x03, 0x07, 0x01, 0x01
        /*0010*/ 	.byte	0x02, 0x03, 0x00, 0x00, 0x02, 0x06, 0x01, 0x00, 0x04, 0x0b, 0x08, 0x00, 0x09, 0x00, 0x00, 0x00
        /*0020*/ 	.byte	0x00, 0x00, 0x00, 0x00


//--------------------- .nv.info._Z27simulate_computation_kernelPfii --------------------------
	.section	.nv.info._Z27simulate_computation_kernelPfii,"",@"SHT_CUDA_INFO"
	.sectionflags	@""
	.align	4


	//----- nvinfo : EIATTR_CUDA_API_VERSION
	.align		4
        /*0000*/ 	.byte	0x04, 0x37
        /*0002*/ 	.short	(.L_7 - .L_6)
.L_6:
        /*0004*/ 	.word	0x00000082


	//----- nvinfo : EIATTR_KPARAM_INFO
	.align		4
.L_7:
        /*0008*/ 	.byte	0x04, 0x17
        /*000a*/ 	.short	(.L_9 - .L_8)
.L_8:
        /*000c*/ 	.word	0x00000000
        /*0010*/ 	.short	0x0002
        /*0012*/ 	.short	0x000c
        /*0014*/ 	.byte	0x00, 0xf0, 0x11, 0x00


	//----- nvinfo : EIATTR_KPARAM_INFO
	.align		4
.L_9:
        /*0018*/ 	.byte	0x04, 0x17
        /*001a*/ 	.short	(.L_11 - .L_10)
.L_10:
        /*001c*/ 	.word	0x00000000
        /*0020*/ 	.short	0x0001
        /*0022*/ 	.short	0x0008
        /*0024*/ 	.byte	0x00, 0xf0, 0x11, 0x00


	//----- nvinfo : EIATTR_KPARAM_INFO
	.align		4
.L_11:
        /*0028*/ 	.byte	0x04, 0x17
        /*002a*/ 	.short	(.L_13 - .L_12)
.L_12:
        /*002c*/ 	.word	0x00000000
        /*0030*/ 	.short	0x0000
        /*0032*/ 	.short	0x0000
        /*0034*/ 	.byte	0x00, 0xf5, 0x21, 0x00


	//----- nvinfo : EIATTR_SPARSE_MMA_MASK
	.align		4
.L_13:
        /*0038*/ 	.byte	0x03, 0x50
        /*003a*/ 	.short	0x0000


	//----- nvinfo : EIATTR_MAXREG_COUNT
	.align		4
        /*003c*/ 	.byte	0x03, 0x1b
        /*003e*/ 	.short	0x00ff


	//----- nvinfo : EIATTR_MERCURY_ISA_VERSION
	.align		4
        /*0040*/ 	.byte	0x03, 0x5f
        /*0042*/ 	.short	0x0101


	//----- nvinfo : EIATTR_VRC_CTA_INIT_COUNT
	.align		4
        /*0044*/ 	.byte	0x02, 0x4a
	.zero		1
	.zero		1


	//----- nvinfo : EIATTR_EXIT_INSTR_OFFSETS
	.align		4
        /*0048*/ 	.byte	0x04, 0x1c
        /*004a*/ 	.short	(.L_15 - .L_14)


	//   ....[0]....
.L_14:
        /*004c*/ 	.word	0x00000070


	//   ....[1]....
        /*0050*/ 	.word	0x00000500


	//----- nvinfo : EIATTR_CBANK_PARAM_SIZE
	.align		4
.L_15:
        /*0054*/ 	.byte	0x03, 0x19
        /*0056*/ 	.short	0x0010


	//----- nvinfo : EIATTR_PARAM_CBANK
	.align		4
        /*0058*/ 	.byte	0x04, 0x0a
        /*005a*/ 	.short	(.L_17 - .L_16)
	.align		4
.L_16:
        /*005c*/ 	.word	index@(.nv.constant0._Z27simulate_computation_kernelPfii)
        /*0060*/ 	.short	0x0380
        /*0062*/ 	.short	0x0010


	//----- nvinfo : EIATTR_SW_WAR
	.align		4
.L_17:
        /*0064*/ 	.byte	0x04, 0x36
        /*0066*/ 	.short	(.L_19 - .L_18)
.L_18:
        /*0068*/ 	.word	0x00000008
.L_19:


//--------------------- .nv.callgraph             --------------------------
	.section	.nv.callgraph,"",@"SHT_CUDA_CALLGRAPH"
	.align	4
	.sectionentsize	8
	.align		4
        /*0000*/ 	.word	0x00000000
	.align		4
        /*0004*/ 	.word	0xffffffff
	.align		4
        /*0008*/ 	.word	0x00000000
	.align		4
        /*000c*/ 	.word	0xfffffffe
	.align		4
        /*0010*/ 	.word	0x00000000
	.align		4
        /*0014*/ 	.word	0xfffffffd
	.align		4
        /*0018*/ 	.word	0x00000000
	.align		4
        /*001c*/ 	.word	0xfffffffc


//--------------------- .text._Z27simulate_computation_kernelPfii --------------------------
	.section	.text._Z27simulate_computation_kernelPfii,"ax",@progbits
	.align	128
        .global         _Z27simulate_computation_kernelPfii
        .type           _Z27simulate_computation_kernelPfii,@function
        .size           _Z27simulate_computation_kernelPfii,(.L_x_9 - _Z27simulate_computation_kernelPfii)
        .other          _Z27simulate_computation_kernelPfii,@"STO_CUDA_ENTRY STV_DEFAULT"
_Z27simulate_computation_kernelPfii:
.text._Z27simulate_computation_kernelPfii:
[----:B------:R-:W-:Y:S01]  /*0000*/  LDC R1, c[0x0][0x37c] ;  /* 0x0000df00ff017b82 */ /* 0x000fe20000000800 */
[----:B------:R-:W0:Y:S07]  /*0010*/  S2R R0, SR_TID.X ;  /* 0x0000000000007919 */ /* 0x000e2e0000002100 */
[----:B------:R-:W0:Y:S01]  /*0020*/  S2UR UR4, SR_CTAID.X ;  /* 0x00000000000479c3 */ /* 0x000e220000002500 */
[----:B------:R-:W1:Y:S07]  /*0030*/  LDCU UR5, c[0x0][0x388] ;  /* 0x00007100ff0577ac */ /* 0x000e6e0008000800 */
[----:B------:R-:W0:Y:S02]  /*0040*/  LDC R5, c[0x0][0x360] ;  /* 0x0000d800ff057b82 */ /* 0x000e240000000800 */
[----:B0-----:R-:W-:-:S05]  /*0050*/  IMAD R5, R5, UR4, R0 ;  /* 0x0000000405057c24 */ /* 0x001fca000f8e0200 */
[----:B-1----:R-:W-:-:S13]  /*0060*/  ISETP.GE.AND P0, PT, R5, UR5, PT ;  /* 0x0000000505007c0c */ /* 0x002fda000bf06270 */
[----:B------:R-:W-:Y:S05]  /*0070*/  @P0 EXIT ;  /* 0x000000000000094d */ /* 0x000fea0003800000 */
[----:B------:R-:W0:Y:S01]  /*0080*/  LDC.64 R2, c[0x0][0x380] ;  /* 0x0000e000ff027b82 */ /* 0x000e220000000a00 */
[----:B------:R-:W1:Y:S01]  /*0090*/  LDCU.64 UR6, c[0x0][0x358] ;  /* 0x00006b00ff0677ac */ /* 0x000e620008000a00 */
[----:B------:R-:W2:Y:S01]  /*00a0*/  LDCU UR5, c[0x0][0x38c] ;  /* 0x00007180ff0577ac */ /* 0x000ea20008000800 */
[----:B0-----:R-:W-:-:S05]  /*00b0*/  IMAD.WIDE R2, R5, 0x4, R2 ;  /* 0x0000000405027825 */ /* 0x001fca00078e0202 */
[----:B-1----:R0:W5:Y:S01]  /*00c0*/  LDG.E R5, desc[UR6][R2.64] ;  /* 0x0000000602057981 */ /* 0x002162000c1e1900 */
[----:B--2---:R-:W-:-:S09]  /*00d0*/  UISETP.GE.AND UP0, UPT, UR5, 0x1, UPT ;  /* 0x000000010500788c */ /* 0x004fd2000bf06270 */
[----:B0-----:R-:W-:Y:S05]  /*00e0*/  BRA.U !UP0, `(.L_x_0) ;  /* 0x0000000508007547 */ /* 0x001fea000b800000 */
[----:B------:R-:W-:Y:S02]  /*00f0*/  UISETP.GE.U32.AND UP0, UPT, UR5, 0x4, UPT ;  /* 0x000000040500788c */ /* 0x000fe4000bf06070 */
[----:B------:R-:W-:-:S07]  /*0100*/  ULOP3.LUT UR4, UR5, 0x3, URZ, 0xc0, !UPT ;  /* 0x0000000305047892 */ /* 0x000fce000f8ec0ff */
[----:B------:R-:W-:Y:S05]  /*0110*/  BRA.U !UP0, `(.L_x_1) ;  /* 0x0000000108d47547 */ /* 0x000fea000b800000 */
[----:B------:R-:W-:-:S04]  /*0120*/  ULOP3.LUT UR5, UR5, 0x7ffffffc, URZ, 0xc0, !UPT ;  /* 0x7ffffffc05057892 */ /* 0x000fc8000f8ec0ff */
[----:B------:R-:W-:-:S04]  /*0130*/  UIADD3 UR5, UPT, UPT, -UR5, URZ, URZ ;  /* 0x000000ff05057290 */ /* 0x000fc8000fffe1ff */
[----:B------:R-:W-:-:S09]  /*0140*/  UISETP.GE.AND UP0, UPT, UR5, URZ, UPT ;  /* 0x000000ff0500728c */ /* 0x000fd2000bf06270 */
[----:B------:R-:W-:Y:S05]  /*0150*/  BRA.U UP0, `(.L_x_2) ;  /* 0x0000000100a47547 */ /* 0x000fea000b800000 */
[----:B------:R-:W-:Y:S02]  /*0160*/  UIADD3 UR8, UPT, UPT, -UR5, URZ, URZ ;  /* 0x000000ff05087290 */ /* 0x000fe4000fffe1ff */
[----:B------:R-:W-:Y:S02]  /*0170*/  UPLOP3.LUT UP0, UPT, UPT, UPT, UPT, 0x80, 0x8 ;  /* 0x000000000008789c */ /* 0x000fe40003f0f070 */
[----:B------:R-:W-:-:S09]  /*0180*/  UISETP.GT.AND UP1, UPT, UR8, 0xc, UPT ;  /* 0x0000000c0800788c */ /* 0x000fd2000bf24270 */
[----:B------:R-:W-:Y:S05]  /*0190*/  BRA.U !UP1, `(.L_x_3) ;  /* 0x0000000109547547 */ /* 0x000fea000b800000 */
[----:B------:R-:W-:Y:S01]  /*01a0*/  HFMA2 R0, -RZ, RZ, 1.8759765625, 7.6796875 ;  /* 0x3f8147aeff007431 */ /* 0x000fe200000001ff */
[----:B------:R-:W-:-:S11]  /*01b0*/  UPLOP3.LUT UP0, UPT, UPT, UPT, UPT, 0x40, 0x4 ;  /* 0x000000000004789c */ /* 0x000fd60003f0e870 */
.L_x_4:
[----:B-----5:R-:W-:Y:S01]  /*01c0*/  FFMA R5, R5, R0, 0.0099999997764825820923 ;  /* 0x3c23d70a05057423 */ /* 0x020fe20000000000 */
[----:B------:R-:W-:-:S03]  /*01d0*/  UIADD3 UR5, UPT, UPT, UR5, 0x10, URZ ;  /* 0x0000001005057890 */ /* 0x000fc6000fffe0ff */
[----:B------:R-:W-:Y:S01]  /*01e0*/  FFMA R5, R5, R0, 0.0099999997764825820923 ;  /* 0x3c23d70a05057423 */ /* 0x000fe20000000000 */
[----:B------:R-:W-:-:S03]  /*01f0*/  UISETP.GE.AND UP1, UPT, UR5, -0xc, UPT ;  /* 0xfffffff40500788c */ /* 0x000fc6000bf26270 */
[----:B------:R-:W-:-:S04]  /*0200*/  FFMA R5, R5, R0, 0.0099999997764825820923 ;  /* 0x3c23d70a05057423 */ /* 0x000fc80000000000 */
        /* <DEDUP_REMOVED lines=12> */
[----:B------:R-:W-:Y:S01]  /*02d0*/  FFMA R5, R5, R0, 0.0099999997764825820923 ;  /* 0x3c23d70a05057423 */ /* 0x000fe20000000000 */
[----:B------:R-:W-:Y:S06]  /*02e0*/  BRA.U !UP1, `(.L_x_4) ;  /* 0xfffffffd09b47547 */ /* 0x000fec000b83ffff */
.L_x_3:
[----:B------:R-:W-:-:S04]  /*02f0*/  UIADD3 UR8, UPT, UPT, -UR5, URZ, URZ ;  /* 0x000000ff05087290 */ /* 0x000fc8000fffe1ff */
[----:B------:R-:W-:-:S09]  /*0300*/  UISETP.GT.AND UP1, UPT, UR8, 0x4, UPT ;  /* 0x000000040800788c */ /* 0x000fd2000bf24270 */
[----:B------:R-:W-:Y:S05]  /*0310*/  BRA.U !UP1, `(.L_x_5) ;  /* 0x00000001092c7547 */ /* 0x000fea000b800000 */
[----:B------:R-:W-:Y:S01]  /*0320*/  MOV R0, 0x3f8147ae ;  /* 0x3f8147ae00007802 */ /* 0x000fe20000000f00 */
[----:B------:R-:W-:Y:S02]  /*0330*/  UPLOP3.LUT UP0, UPT, UPT, UPT, UPT, 0x40, 0x4 ;  /* 0x000000000004789c */ /* 0x000fe40003f0e870 */
[----:B------:R-:W-:Y:S02]  /*0340*/  UIADD3 UR5, UPT, UPT, UR5, 0x8, URZ ;  /* 0x0000000805057890 */ /* 0x000fe4000fffe0ff */
[----:B-----5:R-:W-:-:S04]  /*0350*/  FFMA R5, R5, R0, 0.0099999997764825820923 ;  /* 0x3c23d70a05057423 */ /* 0x020fc80000000000 */
[----:B------:R-:W-:-:S04]  /*0360*/  FFMA R5, R5, R0, 0.0099999997764825820923 ;  /* 0x3c23d70a05057423 */ /* 0x000fc80000000000 */
[----:B------:R-:W-:-:S04]  /*0370*/  FFMA R5, R5, R0, 0.0099999997764825820923 ;  /* 0x3c23d70a05057423 */ /* 0x000fc80000000000 */
[----:B------:R-:W-:-:S04]  /*0380*/  FFMA R5, R5, R0, 0.0099999997764825820923 ;  /* 0x3c23d70a05057423 */ /* 0x000fc80000000000 */
[----:B------:R-:W-:-:S04]  /*0390*/  FFMA R5, R5, R0, 0.0099999997764825820923 ;  /* 0x3c23d70a05057423 */ /* 0x000fc80000000000 */
[----:B------:R-:W-:-:S04]  /*03a0*/  FFMA R5, R5, R0, 0.0099999997764825820923 ;  /* 0x3c23d70a05057423 */ /* 0x000fc80000000000 */
[----:B------:R-:W-:-:S04]  /*03b0*/  FFMA R5, R5, R0, 0.0099999997764825820923 ;  /* 0x3c23d70a05057423 */ /* 0x000fc80000000000 */
[----:B------:R-:W-:-:S07]  /*03c0*/  FFMA R5, R5, R0, 0.0099999997764825820923 ;  /* 0x3c23d70a05057423 */ /* 0x000fce0000000000 */
.L_x_5:
[----:B------:R-:W-:-:S09]  /*03d0*/  UISETP.NE.OR UP0, UPT, UR5, URZ, UP0 ;  /* 0x000000ff0500728c */ /* 0x000fd20008705670 */
[----:B------:R-:W-:Y:S05]  /*03e0*/  BRA.U !UP0, `(.L_x_1) ;  /* 0x0000000108207547 */ /* 0x000fea000b800000 */
.L_x_2:
[----:B------:R-:W-:-:S07]  /*03f0*/  HFMA2 R0, -RZ, RZ, 1.8759765625, 7.6796875 ;  /* 0x3f8147aeff007431 */ /* 0x000fce00000001ff */
.L_x_6:
[----:B------:R-:W-:Y:S01]  /*0400*/  UIADD3 UR5, UPT, UPT, UR5, 0x4, URZ ;  /* 0x0000000405057890 */ /* 0x000fe2000fffe0ff */
[----:B-----5:R-:W-:-:S03]  /*0410*/  FFMA R5, R5, R0, 0.0099999997764825820923 ;  /* 0x3c23d70a05057423 */ /* 0x020fc60000000000 */
[----:B------:R-:W-:Y:S01]  /*0420*/  UISETP.NE.AND UP0, UPT, UR5, URZ, UPT ;  /* 0x000000ff0500728c */ /* 0x000fe2000bf05270 */
[----:B------:R-:W-:-:S04]  /*0430*/  FFMA R5, R5, R0, 0.0099999997764825820923 ;  /* 0x3c23d70a05057423 */ /* 0x000fc80000000000 */
[----:B------:R-:W-:-:S04]  /*0440*/  FFMA R5, R5, R0, 0.0099999997764825820923 ;  /* 0x3c23d70a05057423 */ /* 0x000fc80000000000 */
[----:B------:R-:W-:Y:S01]  /*0450*/  FFMA R5, R5, R0, 0.0099999997764825820923 ;  /* 0x3c23d70a05057423 */ /* 0x000fe20000000000 */
[----:B------:R-:W-:Y:S06]  /*0460*/  BRA.U UP0, `(.L_x_6) ;  /* 0xfffffffd00e47547 */ /* 0x000fec000b83ffff */
.L_x_1:
[----:B------:R-:W-:-:S09]  /*0470*/  UISETP.NE.AND UP0, UPT, UR4, URZ, UPT ;  /* 0x000000ff0400728c */ /* 0x000fd2000bf05270 */
[----:B------:R-:W-:Y:S05]  /*0480*/  BRA.U !UP0, `(.L_x_0) ;  /* 0x0000000108187547 */ /* 0x000fea000b800000 */
[----:B------:R-:W-:Y:S01]  /*0490*/  MOV R0, 0x3f8147ae ;  /* 0x3f8147ae00007802 */ /* 0x000fe20000000f00 */
[----:B------:R-:W-:-:S12]  /*04a0*/  UIADD3 UR4, UPT, UPT, -UR4, URZ, URZ ;  /* 0x000000ff04047290 */ /* 0x000fd8000fffe1ff */
.L_x_7:
[----:B------:R-:W-:Y:S01]  /*04b0*/  UIADD3 UR4, UPT, UPT, UR4, 0x1, URZ ;  /* 0x0000000104047890 */ /* 0x000fe2000fffe0ff */
[----:B-----5:R-:W-:-:S03]  /*04c0*/  FFMA R5, R5, R0, 0.0099999997764825820923 ;  /* 0x3c23d70a05057423 */ /* 0x020fc60000000000 */
[----:B------:R-:W-:-:S09]  /*04d0*/  UISETP.NE.AND UP0, UPT, UR4, URZ, UPT ;  /* 0x000000ff0400728c */ /* 0x000fd2000bf05270 */
[----:B------:R-:W-:Y:S05]  /*04e0*/  BRA.U UP0, `(.L_x_7) ;  /* 0xfffffffd00f07547 */ /* 0x000fea000b83ffff */
.L_x_0:
[----:B-----5:R-:W-:Y:S01]  /*04f0*/  STG.E desc[UR6][R2.64], R5 ;  /* 0x0000000502007986 */ /* 0x020fe2000c101906 */
[----:B------:R-:W-:Y:S05]  /*0500*/  EXIT ;  /* 0x000000000000794d */ /* 0x000fea0003800000 */
.L_x_8:
[----:B------:R-:W-:-:S00]  /*0510*/  BRA `(.L_x_8) ;  /* 0xfffffffc00fc7947 */ /* 0x000fc0000383ffff */
[----:B------:R-:W-:-:S00]  /*0520*/  NOP ;  /* 0x0000000000007918 */ /* 0x000fc00000000000 */
        /* <DEDUP_REMOVED lines=13> */
.L_x_9:


//--------------------- .nv.shared.reserved.0     --------------------------
	.section	.nv.shared.reserved.0,"aw",@nobits
	.weak		__nv_reservedSMEM_offset_0_alias
	.size		__nv_reservedSMEM_offset_0_alias, 0, 64
	.other		__nv_reservedSMEM_offset_0_alias,@"STO_CUDA_RESERVED_SHARED STV_DEFAULT"
__nv_reservedSMEM_offset_0_alias:
	.zero		0
	.zero		64


//--------------------- .nv.constant0._Z27simulate_computation_kernelPfii --------------------------
	.section	.nv.constant0._Z27simulate_computation_kernelPfii,"a",@progbits
	.sectionflags	@""
	.align	4
.nv.constant0._Z27simulate_computation_kernelPfii:
	.zero		912


//--------------------- SYMBOLS --------------------------

	.type		.nv.reservedSmem.offset0,@object
	.size		.nv.reservedSmem.offset0,0x4
